//
// Generated by NVIDIA NVVM Compiler
//
// Compiler Build ID: CL-36424714
// Cuda compilation tools, release 13.0, V13.0.88
// Based on NVVM 20.0.0
//

.version 9.0
.target sm_100
.address_size 64

	// .globl	_Z6kernelPdS_S_i

.visible .entry _Z6kernelPdS_S_i(
	.param .u64 .ptr .align 1 _Z6kernelPdS_S_i_param_0,
	.param .u64 .ptr .align 1 _Z6kernelPdS_S_i_param_1,
	.param .u64 .ptr .align 1 _Z6kernelPdS_S_i_param_2,
	.param .u32 _Z6kernelPdS_S_i_param_3
)
{
	.reg .b32 	%r<5>;
	.reg .b64 	%rd<11>;
	.reg .b64 	%fd<4>;

	ld.param.u64 	%rd1, [_Z6kernelPdS_S_i_param_0];
	ld.param.u64 	%rd2, [_Z6kernelPdS_S_i_param_1];
	ld.param.u64 	%rd3, [_Z6kernelPdS_S_i_param_2];
	cvta.to.global.u64 	%rd4, %rd3;
	cvta.to.global.u64 	%rd5, %rd2;
	cvta.to.global.u64 	%rd6, %rd1;
	mov.u32 	%r1, %ctaid.x;
	mov.u32 	%r2, %ntid.x;
	mov.u32 	%r3, %tid.x;
	mad.lo.s32 	%r4, %r1, %r2, %r3;
	mul.wide.s32 	%rd7, %r4, 8;
	add.s64 	%rd8, %rd6, %rd7;
	ld.global.f64 	%fd1, [%rd8];
	add.s64 	%rd9, %rd5, %rd7;
	ld.global.f64 	%fd2, [%rd9];
	add.f64 	%fd3, %fd1, %fd2;
	add.s64 	%rd10, %rd4, %rd7;
	st.global.f64 	[%rd10], %fd3;
	ret;

}


// ===== COMPILED SASS (sm_100) =====

	.target	sm_100

	.elftype	@"ET_EXEC"


//--------------------- .note.nv.tkinfo           --------------------------
	.section	.note.nv.tkinfo,"",@"SHT_NOTE"
	.sectionflags	@"SHF_NOTE_NV_TKINFO"
	.tkinfo
        /*0018*/ 	.word	0x00000002
        /*0030*/ 	.string	""
        /*0030*/ 	.string	"ptxas"
        /*0030*/ 	.string	"Cuda compilation tools, release 13.0, V13.0.88"
        /*0030*/ 	.string	"Build cuda_13.0.r13.0/compiler.36424714_0"
        /*0030*/ 	.string	"-arch sm_100 -m 64 "



//--------------------- .note.nv.cuinfo           --------------------------
	.section	.note.nv.cuinfo,"",@"SHT_NOTE"
	.sectionflags	@"SHF_NOTE_NV_CUINFO"
        /*0018*/ 	.short	0x0002
        /*001a*/ 	.short	0x0064
        /*001c*/ 	.short	0x0082
	.zero		2


//--------------------- .nv.info                  --------------------------
	.section	.nv.info,"",@"SHT_CUDA_INFO"
	.align	4


	//----- nvinfo : EIATTR_REGCOUNT
	.align		4
        /*0000*/ 	.byte	0x04, 0x2f
        /*0002*/ 	.short	(.L_1 - .L_0)
	.align		4
.L_0:
        /*0004*/ 	.word	index@(_Z6kernelPdS_S_i)
        /*0008*/ 	.word	0x0000000e


	//----- nvinfo : EIATTR_FRAME_SIZE
	.align		4
.L_1:
        /*000c*/ 	.byte	0x04, 0x11
        /*000e*/ 	.short	(.L_3 - .L_2)
	.align		4
.L_2:
        /*0010*/ 	.word	index@(_Z6kernelPdS_S_i)
        /*0014*/ 	.word	0x00000000


	//----- nvinfo : EIATTR_MIN_STACK_SIZE
	.align		4
.L_3:
        /*0018*/ 	.byte	0x04, 0x12
        /*001a*/ 	.short	(.L_5 - .L_4)
	.align		4
.L_4:
        /*001c*/ 	.word	index@(_Z6kernelPdS_S_i)
        /*0020*/ 	.word	0x00000000
.L_5:


//--------------------- .nv.compat                --------------------------
	.section	.nv.compat,"",@"SHT_CUDA_COMPAT_INFO"
	.align	4
        /*0000*/ 	.byte	0x02, 0x09, 0x00, 0x00, 0x02, 0x02, 0x01, 0x00, 0x02, 0x05, 0x05, 0x00, 0x03, 0x07, 0x01, 0x01
        /*0010*/ 	.byte	0x02, 0x03, 0x00, 0x00, 0x02, 0x06, 0x01, 0x00, 0x04, 0x0b, 0x08, 0x00, 0x01, 0x00, 0x00, 0x00
        /*0020*/ 	.byte	0x00, 0x00, 0x00, 0x00


//--------------------- .nv.info._Z6kernelPdS_S_i --------------------------
	.section	.nv.info._Z6kernelPdS_S_i,"",@"SHT_CUDA_INFO"
	.sectionflags	@""
	.align	4


	//----- nvinfo : EIATTR_CUDA_API_VERSION
	.align		4
        /*0000*/ 	.byte	0x04, 0x37
        /*0002*/ 	.short	(.L_7 - .L_6)
.L_6:
        /*0004*/ 	.word	0x00000082


	//----- nvinfo : EIATTR_KPARAM_INFO
	.align		4
.L_7:
        /*0008*/ 	.byte	0x04, 0x17
        /*000a*/ 	.short	(.L_9 - .L_8)
.L_8:
        /*000c*/ 	.word	0x00000000
        /*0010*/ 	.short	0x0003
        /*0012*/ 	.short	0x0018
        /*0014*/ 	.byte	0x00, 0xf0, 0x11, 0x00


	//----- nvinfo : EIATTR_KPARAM_INFO
	.align		4
.L_9:
        /*0018*/ 	.byte	0x04, 0x17
        /*001a*/ 	.short	(.L_11 - .L_10)
.L_10:
        /*001c*/ 	.word	0x00000000
        /*0020*/ 	.short	0x0002
        /*0022*/ 	.short	0x0010
        /*0024*/ 	.byte	0x00, 0xf5, 0x21, 0x00


	//----- nvinfo : EIATTR_KPARAM_INFO
	.align		4
.L_11:
        /*0028*/ 	.byte	0x04, 0x17
        /*002a*/ 	.short	(.L_13 - .L_12)
.L_12:
        /*002c*/ 	.word	0x00000000
        /*0030*/ 	.short	0x0001
        /*0032*/ 	.short	0x0008
        /*0034*/ 	.byte	0x00, 0xf5, 0x21, 0x00


	//----- nvinfo : EIATTR_KPARAM_INFO
	.align		4
.L_13:
        /*0038*/ 	.byte	0x04, 0x17
        /*003a*/ 	.short	(.L_15 - .L_14)
.L_14:
        /*003c*/ 	.word	0x00000000
        /*0040*/ 	.short	0x0000
        /*0042*/ 	.short	0x0000
        /*0044*/ 	.byte	0x00, 0xf5, 0x21, 0x00


	//----- nvinfo : EIATTR_SPARSE_MMA_MASK
	.align		4
.L_15:
        /*0048*/ 	.byte	0x03, 0x50
        /*004a*/ 	.short	0x0000


	//----- nvinfo : EIATTR_MAXREG_COUNT
	.align		4
        /*004c*/ 	.byte	0x03, 0x1b
        /*004e*/ 	.short	0x00ff


	//----- nvinfo : EIATTR_MERCURY_ISA_VERSION
	.align		4
        /*0050*/ 	.byte	0x03, 0x5f
        /*0052*/ 	.short	0x0101


	//----- nvinfo : EIATTR_VRC_CTA_INIT_COUNT
	.align		4
        /*0054*/ 	.byte	0x02, 0x4a
	.zero		1
	.zero		1


	//----- nvinfo : EIATTR_EXIT_INSTR_OFFSETS
	.align		4
        /*0058*/ 	.byte	0x04, 0x1c
        /*005a*/ 	.short	(.L_17 - .L_16)


	//   ....[0]....
.L_16:
        /*005c*/ 	.word	0x00000100


	//----- nvinfo : EIATTR_CBANK_PARAM_SIZE
	.align		4
.L_17:
        /*0060*/ 	.byte	0x03, 0x19
        /*0062*/ 	.short	0x001c


	//----- nvinfo : EIATTR_PARAM_CBANK
	.align		4
        /*0064*/ 	.byte	0x04, 0x0a
        /*0066*/ 	.short	(.L_19 - .L_18)
	.align		4
.L_18:
        /*0068*/ 	.word	index@(.nv.constant0._Z6kernelPdS_S_i)
        /*006c*/ 	.short	0x0380
        /*006e*/ 	.short	0x001c


	//----- nvinfo : EIATTR_SW_WAR
	.align		4
.L_19:
        /*0070*/ 	.byte	0x04, 0x36
        /*0072*/ 	.short	(.L_21 - .L_20)
.L_20:
        /*0074*/ 	.word	0x00000008
.L_21:


//--------------------- .nv.callgraph             --------------------------
	.section	.nv.callgraph,"",@"SHT_CUDA_CALLGRAPH"
	.align	4
	.sectionentsize	8
	.align		4
        /*0000*/ 	.word	0x00000000
	.align		4
        /*0004*/ 	.word	0xffffffff
	.align		4
        /*0008*/ 	.word	0x00000000
	.align		4
        /*000c*/ 	.word	0xfffffffe
	.align		4
        /*0010*/ 	.word	0x00000000
	.align		4
        /*0014*/ 	.word	0xfffffffd
	.align		4
        /*0018*/ 	.word	0x00000000
	.align		4
        /*001c*/ 	.word	0xfffffffc


//--------------------- .text._Z6kernelPdS_S_i    --------------------------
	.section	.text._Z6kernelPdS_S_i,"ax",@progbits
	.align	128
        .global         _Z6kernelPdS_S_i
        .type           _Z6kernelPdS_S_i,@function
        .size           _Z6kernelPdS_S_i,(.L_x_1 - _Z6kernelPdS_S_i)
        .other          _Z6kernelPdS_S_i,@"STO_CUDA_ENTRY STV_DEFAULT"
_Z6kernelPdS_S_i:
.text._Z6kernelPdS_S_i:
[----:B------:R-:W-:Y:S01]  /*0000*/  LDC R1, c[0x0][0x37c] ;  /* 0x0000df00ff017b82 */ /* 0x000fe20000000800 */
[----:B------:R-:W0:Y:S07]  /*0010*/  S2R R0, SR_TID.X ;  /* 0x0000000000007919 */ /* 0x000e2e0000002100 */
[----:B------:R-:W0:Y:S01]  /*0020*/  S2UR UR6, SR_CTAID.X ;  /* 0x00000000000679c3 */ /* 0x000e220000002500 */
[----:B------:R-:W1:Y:S07]  /*0030*/  LDCU.64 UR4, c[0x0][0x358] ;  /* 0x00006b00ff0477ac */ /* 0x000e6e0008000a00 */
[----:B------:R-:W0:Y:S08]  /*0040*/  LDC R11, c[0x0][0x360] ;  /* 0x0000d800ff0b7b82 */ /* 0x000e300000000800 */
[----:B------:R-:W2:Y:S08]  /*0050*/  LDC.64 R2, c[0x0][0x380] ;  /* 0x0000e000ff027b82 */ /* 0x000eb00000000a00 */
[----:B------:R-:W3:Y:S01]  /*0060*/  LDC.64 R4, c[0x0][0x388] ;  /* 0x0000e200ff047b82 */ /* 0x000ee20000000a00 */
[----:B0-----:R-:W-:-:S07]  /*0070*/  IMAD R11, R11, UR6, R0 ;  /* 0x000000060b0b7c24 */ /* 0x001fce000f8e0200 */
[----:B------:R-:W0:Y:S01]  /*0080*/  LDC.64 R8, c[0x0][0x390] ;  /* 0x0000e400ff087b82 */ /* 0x000e220000000a00 */
[----:B--2---:R-:W-:-:S06]  /*0090*/  IMAD.WIDE R2, R11, 0x8, R2 ;  /* 0x000000080b027825 */ /* 0x004fcc00078e0202 */
[----:B-1----:R-:W2:Y:S01]  /*00a0*/  LDG.E.64 R2, desc[UR4][R2.64] ;  /* 0x0000000402027981 */ /* 0x002ea2000c1e1b00 */
[----:B---3--:R-:W-:-:S06]  /*00b0*/  IMAD.WIDE R4, R11, 0x8, R4 ;  /* 0x000000080b047825 */ /* 0x008fcc00078e0204 */
[----:B------:R-:W2:Y:S01]  /*00c0*/  LDG.E.64 R4, desc[UR4][R4.64] ;  /* 0x0000000404047981 */ /* 0x000ea2000c1e1b00 */
[----:B0-----:R-:W-:Y:S01]  /*00d0*/  IMAD.WIDE R8, R11, 0x8, R8 ;  /* 0x000000080b087825 */ /* 0x001fe200078e0208 */
[----:B--2---:R-:W-:-:S07]  /*00e0*/  DADD R6, R2, R4 ;  /* 0x0000000002067229 */ /* 0x004fce0000000004 */
[----:B------:R-:W-:Y:S01]  /*00f0*/  STG.E.64 desc[UR4][R8.64], R6 ;  /* 0x0000000608007986 */ /* 0x000fe2000c101b04 */
[----:B------:R-:W-:Y:S05]  /*0100*/  EXIT ;  /* 0x000000000000794d */ /* 0x000fea0003800000 */
.L_x_0:
[----:B------:R-:W-:-:S00]  /*0110*/  BRA `(.L_x_0) ;  /* 0xfffffffc00fc7947 */ /* 0x000fc0000383ffff */
[----:B------:R-:W-:-:S00]  /*0120*/  NOP ;  /* 0x0000000000007918 */ /* 0x000fc00000000000 */
        /* <DEDUP_REMOVED lines=13> */
.L_x_1:


//--------------------- .nv.shared.reserved.0     --------------------------
	.section	.nv.shared.reserved.0,"aw",@nobits
	.weak		__nv_reservedSMEM_offset_0_alias
	.size		__nv_reservedSMEM_offset_0_alias, 0, 64
	.other		__nv_reservedSMEM_offset_0_alias,@"STO_CUDA_RESERVED_SHARED STV_DEFAULT"
__nv_reservedSMEM_offset_0_alias:
	.zero		0
	.zero		64


//--------------------- .nv.constant0._Z6kernelPdS_S_i --------------------------
	.section	.nv.constant0._Z6kernelPdS_S_i,"a",@progbits
	.sectionflags	@""
	.align	4
.nv.constant0._Z6kernelPdS_S_i:
	.zero		924


//--------------------- SYMBOLS --------------------------

	.type		.nv.reservedSmem.offset0,@object
	.size		.nv.reservedSmem.offset0,0x4
